//
// Generated by NVIDIA NVVM Compiler
//
// Compiler Build ID: CL-36424714
// Cuda compilation tools, release 13.0, V13.0.88
// Based on NVVM 20.0.0
//

.version 9.0
.target sm_100
.address_size 64

	// .globl	TestKernel

.visible .entry TestKernel()
{


	ret;

}


// ===== COMPILED SASS (sm_100) =====

	.target	sm_100

	.elftype	@"ET_EXEC"


//--------------------- .note.nv.tkinfo           --------------------------
	.section	.note.nv.tkinfo,"",@"SHT_NOTE"
	.sectionflags	@"SHF_NOTE_NV_TKINFO"
	.tkinfo
        /*0018*/ 	.word	0x00000002
        /*0030*/ 	.string	""
        /*0030*/ 	.string	"ptxas"
        /*0030*/ 	.string	"Cuda compilation tools, release 13.0, V13.0.88"
        /*0030*/ 	.string	"Build cuda_13.0.r13.0/compiler.36424714_0"
        /*0030*/ 	.string	"-arch sm_100 -m 64 "



//--------------------- .note.nv.cuinfo           --------------------------
	.section	.note.nv.cuinfo,"",@"SHT_NOTE"
	.sectionflags	@"SHF_NOTE_NV_CUINFO"
        /*0018*/ 	.short	0x0002
        /*001a*/ 	.short	0x0064
        /*001c*/ 	.short	0x0082
	.zero		2


//--------------------- .nv.info                  --------------------------
	.section	.nv.info,"",@"SHT_CUDA_INFO"
	.align	4


	//----- nvinfo : EIATTR_REGCOUNT
	.align		4
        /*0000*/ 	.byte	0x04, 0x2f
        /*0002*/ 	.short	(.L_1 - .L_0)
	.align		4
.L_0:
        /*0004*/ 	.word	index@(TestKernel)
        /*0008*/ 	.word	0x00000004


	//----- nvinfo : EIATTR_FRAME_SIZE
	.align		4
.L_1:
        /*000c*/ 	.byte	0x04, 0x11
        /*000e*/ 	.short	(.L_3 - .L_2)
	.align		4
.L_2:
        /*0010*/ 	.word	index@(TestKernel)
        /*0014*/ 	.word	0x00000000


	//----- nvinfo : EIATTR_MIN_STACK_SIZE
	.align		4
.L_3:
        /*0018*/ 	.byte	0x04, 0x12
        /*001a*/ 	.short	(.L_5 - .L_4)
	.align		4
.L_4:
        /*001c*/ 	.word	index@(TestKernel)
        /*0020*/ 	.word	0x00000000
.L_5:


//--------------------- .nv.compat                --------------------------
	.section	.nv.compat,"",@"SHT_CUDA_COMPAT_INFO"
	.align	4
        /*0000*/ 	.byte	0x02, 0x09, 0x00, 0x00, 0x02, 0x02, 0x01, 0x00, 0x02, 0x05, 0x05, 0x00, 0x03, 0x07, 0x01, 0x01
        /*0010*/ 	.byte	0x02, 0x03, 0x00, 0x00, 0x02, 0x06, 0x01, 0x00, 0x04, 0x0b, 0x08, 0x00, 0x09, 0x00, 0x00, 0x00
        /*0020*/ 	.byte	0x00, 0x00, 0x00, 0x00


//--------------------- .nv.info.TestKernel       --------------------------
	.section	.nv.info.TestKernel,"",@"SHT_CUDA_INFO"
	.sectionflags	@""
	.align	4


	//----- nvinfo : EIATTR_CUDA_API_VERSION
	.align		4
        /*0000*/ 	.byte	0x04, 0x37
        /*0002*/ 	.short	(.L_7 - .L_6)
.L_6:
        /*0004*/ 	.word	0x00000082


	//----- nvinfo : EIATTR_SPARSE_MMA_MASK
	.align		4
.L_7:
        /*0008*/ 	.byte	0x03, 0x50
        /*000a*/ 	.short	0x0000


	//----- nvinfo : EIATTR_MAXREG_COUNT
	.align		4
        /*000c*/ 	.byte	0x03, 0x1b
        /*000e*/ 	.short	0x00ff


	//----- nvinfo : EIATTR_MERCURY_ISA_VERSION
	.align		4
        /*0010*/ 	.byte	0x03, 0x5f
        /*0012*/ 	.short	0x0101


	//----- nvinfo : EIATTR_VRC_CTA_INIT_COUNT
	.align		4
        /*0014*/ 	.byte	0x02, 0x4a
	.zero		1
	.zero		1


	//----- nvinfo : EIATTR_EXIT_INSTR_OFFSETS
	.align		4
        /*0018*/ 	.byte	0x04, 0x1c
        /*001a*/ 	.short	(.L_9 - .L_8)


	//   ....[0]....
.L_8:
        /*001c*/ 	.word	0x00000010


	//----- nvinfo : EIATTR_SW_WAR
	.align		4
.L_9:
        /*0020*/ 	.byte	0x04, 0x36
        /*0022*/ 	.short	(.L_11 - .L_10)
.L_10:
        /*0024*/ 	.word	0x00000008
.L_11:


//--------------------- .nv.callgraph             --------------------------
	.section	.nv.callgraph,"",@"SHT_CUDA_CALLGRAPH"
	.align	4
	.sectionentsize	8
	.align		4
        /*0000*/ 	.word	0x00000000
	.align		4
        /*0004*/ 	.word	0xffffffff
	.align		4
        /*0008*/ 	.word	0x00000000
	.align		4
        /*000c*/ 	.word	0xfffffffe
	.align		4
        /*0010*/ 	.word	0x00000000
	.align		4
        /*0014*/ 	.word	0xfffffffd
	.align		4
        /*0018*/ 	.word	0x00000000
	.align		4
        /*001c*/ 	.word	0xfffffffc


//--------------------- .text.TestKernel          --------------------------
	.section	.text.TestKernel,"ax",@progbits
	.align	128
        .global         TestKernel
        .type           TestKernel,@function
        .size           TestKernel,(.L_x_1 - TestKernel)
        .other          TestKernel,@"STO_CUDA_ENTRY STV_DEFAULT"
TestKernel:
.text.TestKernel:
[----:B------:R-:W-:Y:S01]  /*0000*/  LDC R1, c[0x0][0x37c] ;  /* 0x0000df00ff017b82 */ /* 0x000fe20000000800 */
[----:B------:R-:W-:Y:S05]  /*0010*/  EXIT ;  /* 0x000000000000794d */ /* 0x000fea0003800000 */
.L_x_0:
[----:B------:R-:W-:-:S00]  /*0020*/  BRA `(.L_x_0) ;  /* 0xfffffffc00fc7947 */ /* 0x000fc0000383ffff */
[----:B------:R-:W-:-:S00]  /*0030*/  NOP ;  /* 0x0000000000007918 */ /* 0x000fc00000000000 */
        /* <DEDUP_REMOVED lines=12> */
.L_x_1:


//--------------------- .nv.shared.reserved.0     --------------------------
	.section	.nv.shared.reserved.0,"aw",@nobits
	.weak		__nv_reservedSMEM_offset_0_alias
	.size		__nv_reservedSMEM_offset_0_alias, 0, 64
	.other		__nv_reservedSMEM_offset_0_alias,@"STO_CUDA_RESERVED_SHARED STV_DEFAULT"
__nv_reservedSMEM_offset_0_alias:
	.zero		0
	.zero		64


//--------------------- .nv.constant0.TestKernel  --------------------------
	.section	.nv.constant0.TestKernel,"a",@progbits
	.sectionflags	@""
	.align	4
.nv.constant0.TestKernel:
	.zero		896


//--------------------- SYMBOLS --------------------------

	.type		.nv.reservedSmem.offset0,@object
	.size		.nv.reservedSmem.offset0,0x4
